//
// Generated by NVIDIA NVVM Compiler
//
// Compiler Build ID: CL-36424714
// Cuda compilation tools, release 13.0, V13.0.88
// Based on NVVM 20.0.0
//

.version 9.0
.target sm_100
.address_size 64

	// .globl	_Z27ComplexPointwiseMulAndScaleP6float2PKS_if

.visible .entry _Z27ComplexPointwiseMulAndScaleP6float2PKS_if(
	.param .u64 .ptr .align 1 _Z27ComplexPointwiseMulAndScaleP6float2PKS_if_param_0,
	.param .u64 .ptr .align 1 _Z27ComplexPointwiseMulAndScaleP6float2PKS_if_param_1,
	.param .u32 _Z27ComplexPointwiseMulAndScaleP6float2PKS_if_param_2,
	.param .f32 _Z27ComplexPointwiseMulAndScaleP6float2PKS_if_param_3
)
{
	.reg .pred 	%p<7>;
	.reg .b32 	%r<31>;
	.reg .b32 	%f<57>;
	.reg .b64 	%rd<18>;

	ld.param.u64 	%rd3, [_Z27ComplexPointwiseMulAndScaleP6float2PKS_if_param_0];
	ld.param.u64 	%rd4, [_Z27ComplexPointwiseMulAndScaleP6float2PKS_if_param_1];
	ld.param.u32 	%r12, [_Z27ComplexPointwiseMulAndScaleP6float2PKS_if_param_2];
	ld.param.f32 	%f1, [_Z27ComplexPointwiseMulAndScaleP6float2PKS_if_param_3];
	cvta.to.global.u64 	%rd1, %rd4;
	cvta.to.global.u64 	%rd2, %rd3;
	mov.u32 	%r13, %ctaid.x;
	mov.u32 	%r14, %ntid.x;
	mov.u32 	%r15, %tid.x;
	mad.lo.s32 	%r29, %r13, %r14, %r15;
	mov.u32 	%r16, %nctaid.x;
	mul.lo.s32 	%r2, %r16, %r14;
	setp.ge.s32 	%p1, %r29, %r12;
	@%p1 bra 	$L__BB0_7;
	add.s32 	%r17, %r29, %r2;
	max.s32 	%r18, %r12, %r17;
	setp.lt.s32 	%p2, %r17, %r12;
	selp.u32 	%r19, 1, 0, %p2;
	add.s32 	%r20, %r17, %r19;
	sub.s32 	%r21, %r18, %r20;
	div.u32 	%r22, %r21, %r2;
	add.s32 	%r3, %r22, %r19;
	and.b32  	%r23, %r3, 3;
	setp.eq.s32 	%p3, %r23, 3;
	@%p3 bra 	$L__BB0_4;
	add.s32 	%r24, %r3, 1;
	and.b32  	%r25, %r24, 3;
	neg.s32 	%r27, %r25;
$L__BB0_3:
	.pragma "nounroll";
	mul.wide.s32 	%rd5, %r29, 8;
	add.s64 	%rd6, %rd1, %rd5;
	add.s64 	%rd7, %rd2, %rd5;
	ld.global.v2.f32 	{%f2, %f3}, [%rd7];
	ld.global.v2.f32 	{%f4, %f5}, [%rd6];
	mul.f32 	%f6, %f2, %f4;
	mul.f32 	%f7, %f3, %f5;
	sub.f32 	%f8, %f6, %f7;
	mul.f32 	%f9, %f3, %f4;
	fma.rn.f32 	%f10, %f5, %f2, %f9;
	mul.f32 	%f11, %f1, %f8;
	mul.f32 	%f12, %f1, %f10;
	st.global.v2.f32 	[%rd7], {%f11, %f12};
	add.s32 	%r29, %r29, %r2;
	add.s32 	%r27, %r27, 1;
	setp.ne.s32 	%p4, %r27, 0;
	@%p4 bra 	$L__BB0_3;
$L__BB0_4:
	setp.lt.u32 	%p5, %r3, 3;
	@%p5 bra 	$L__BB0_7;
	mul.wide.s32 	%rd11, %r2, 8;
	shl.b32 	%r26, %r2, 2;
$L__BB0_6:
	mul.wide.s32 	%rd8, %r29, 8;
	add.s64 	%rd9, %rd2, %rd8;
	ld.global.v2.f32 	{%f13, %f14}, [%rd9];
	add.s64 	%rd10, %rd1, %rd8;
	ld.global.v2.f32 	{%f15, %f16}, [%rd10];
	mul.f32 	%f17, %f13, %f15;
	mul.f32 	%f18, %f14, %f16;
	sub.f32 	%f19, %f17, %f18;
	mul.f32 	%f20, %f14, %f15;
	fma.rn.f32 	%f21, %f16, %f13, %f20;
	mul.f32 	%f22, %f1, %f19;
	mul.f32 	%f23, %f1, %f21;
	st.global.v2.f32 	[%rd9], {%f22, %f23};
	add.s64 	%rd12, %rd9, %rd11;
	ld.global.v2.f32 	{%f24, %f25}, [%rd12];
	add.s64 	%rd13, %rd10, %rd11;
	ld.global.v2.f32 	{%f26, %f27}, [%rd13];
	mul.f32 	%f28, %f24, %f26;
	mul.f32 	%f29, %f25, %f27;
	sub.f32 	%f30, %f28, %f29;
	mul.f32 	%f31, %f25, %f26;
	fma.rn.f32 	%f32, %f27, %f24, %f31;
	mul.f32 	%f33, %f1, %f30;
	mul.f32 	%f34, %f1, %f32;
	st.global.v2.f32 	[%rd12], {%f33, %f34};
	add.s64 	%rd14, %rd12, %rd11;
	ld.global.v2.f32 	{%f35, %f36}, [%rd14];
	add.s64 	%rd15, %rd13, %rd11;
	ld.global.v2.f32 	{%f37, %f38}, [%rd15];
	mul.f32 	%f39, %f35, %f37;
	mul.f32 	%f40, %f36, %f38;
	sub.f32 	%f41, %f39, %f40;
	mul.f32 	%f42, %f36, %f37;
	fma.rn.f32 	%f43, %f38, %f35, %f42;
	mul.f32 	%f44, %f1, %f41;
	mul.f32 	%f45, %f1, %f43;
	st.global.v2.f32 	[%rd14], {%f44, %f45};
	add.s64 	%rd16, %rd14, %rd11;
	ld.global.v2.f32 	{%f46, %f47}, [%rd16];
	add.s64 	%rd17, %rd15, %rd11;
	ld.global.v2.f32 	{%f48, %f49}, [%rd17];
	mul.f32 	%f50, %f46, %f48;
	mul.f32 	%f51, %f47, %f49;
	sub.f32 	%f52, %f50, %f51;
	mul.f32 	%f53, %f47, %f48;
	fma.rn.f32 	%f54, %f49, %f46, %f53;
	mul.f32 	%f55, %f1, %f52;
	mul.f32 	%f56, %f1, %f54;
	st.global.v2.f32 	[%rd16], {%f55, %f56};
	add.s32 	%r29, %r26, %r29;
	setp.lt.s32 	%p6, %r29, %r12;
	@%p6 bra 	$L__BB0_6;
$L__BB0_7:
	ret;

}


// ===== COMPILED SASS (sm_100) =====

	.target	sm_100

	.elftype	@"ET_EXEC"


//--------------------- .note.nv.tkinfo           --------------------------
	.section	.note.nv.tkinfo,"",@"SHT_NOTE"
	.sectionflags	@"SHF_NOTE_NV_TKINFO"
	.tkinfo
        /*0018*/ 	.word	0x00000002
        /*0030*/ 	.string	""
        /*0030*/ 	.string	"ptxas"
        /*0030*/ 	.string	"Cuda compilation tools, release 13.0, V13.0.88"
        /*0030*/ 	.string	"Build cuda_13.0.r13.0/compiler.36424714_0"
        /*0030*/ 	.string	"-arch sm_100 -m 64 "



//--------------------- .note.nv.cuinfo           --------------------------
	.section	.note.nv.cuinfo,"",@"SHT_NOTE"
	.sectionflags	@"SHF_NOTE_NV_CUINFO"
        /*0018*/ 	.short	0x0002
        /*001a*/ 	.short	0x0064
        /*001c*/ 	.short	0x0082
	.zero		2


//--------------------- .nv.info                  --------------------------
	.section	.nv.info,"",@"SHT_CUDA_INFO"
	.align	4


	//----- nvinfo : EIATTR_REGCOUNT
	.align		4
        /*0000*/ 	.byte	0x04, 0x2f
        /*0002*/ 	.short	(.L_1 - .L_0)
	.align		4
.L_0:
        /*0004*/ 	.word	index@(_Z27ComplexPointwiseMulAndScaleP6float2PKS_if)
        /*0008*/ 	.word	0x00000018


	//----- nvinfo : EIATTR_FRAME_SIZE
	.align		4
.L_1:
        /*000c*/ 	.byte	0x04, 0x11
        /*000e*/ 	.short	(.L_3 - .L_2)
	.align		4
.L_2:
        /*0010*/ 	.word	index@(_Z27ComplexPointwiseMulAndScaleP6float2PKS_if)
        /*0014*/ 	.word	0x00000000


	//----- nvinfo : EIATTR_MIN_STACK_SIZE
	.align		4
.L_3:
        /*0018*/ 	.byte	0x04, 0x12
        /*001a*/ 	.short	(.L_5 - .L_4)
	.align		4
.L_4:
        /*001c*/ 	.word	index@(_Z27ComplexPointwiseMulAndScaleP6float2PKS_if)
        /*0020*/ 	.word	0x00000000
.L_5:


//--------------------- .nv.compat                --------------------------
	.section	.nv.compat,"",@"SHT_CUDA_COMPAT_INFO"
	.align	4
        /*0000*/ 	.byte	0x02, 0x09, 0x00, 0x00, 0x02, 0x02, 0x01, 0x00, 0x02, 0x05, 0x05, 0x00, 0x03, 0x07, 0x01, 0x01
        /*0010*/ 	.byte	0x02, 0x03, 0x00, 0x00, 0x02, 0x06, 0x01, 0x00, 0x04, 0x0b, 0x08, 0x00, 0x09, 0x00, 0x00, 0x00
        /*0020*/ 	.byte	0x00, 0x00, 0x00, 0x00


//--------------------- .nv.info._Z27ComplexPointwiseMulAndScaleP6float2PKS_if --------------------------
	.section	.nv.info._Z27ComplexPointwiseMulAndScaleP6float2PKS_if,"",@"SHT_CUDA_INFO"
	.sectionflags	@""
	.align	4


	//----- nvinfo : EIATTR_CUDA_API_VERSION
	.align		4
        /*0000*/ 	.byte	0x04, 0x37
        /*0002*/ 	.short	(.L_7 - .L_6)
.L_6:
        /*0004*/ 	.word	0x00000082


	//----- nvinfo : EIATTR_KPARAM_INFO
	.align		4
.L_7:
        /*0008*/ 	.byte	0x04, 0x17
        /*000a*/ 	.short	(.L_9 - .L_8)
.L_8:
        /*000c*/ 	.word	0x00000000
        /*0010*/ 	.short	0x0003
        /*0012*/ 	.short	0x0014
        /*0014*/ 	.byte	0x00, 0xf0, 0x11, 0x00


	//----- nvinfo : EIATTR_KPARAM_INFO
	.align		4
.L_9:
        /*0018*/ 	.byte	0x04, 0x17
        /*001a*/ 	.short	(.L_11 - .L_10)
.L_10:
        /*001c*/ 	.word	0x00000000
        /*0020*/ 	.short	0x0002
        /*0022*/ 	.short	0x0010
        /*0024*/ 	.byte	0x00, 0xf0, 0x11, 0x00


	//----- nvinfo : EIATTR_KPARAM_INFO
	.align		4
.L_11:
        /*0028*/ 	.byte	0x04, 0x17
        /*002a*/ 	.short	(.L_13 - .L_12)
.L_12:
        /*002c*/ 	.word	0x00000000
        /*0030*/ 	.short	0x0001
        /*0032*/ 	.short	0x0008
        /*0034*/ 	.byte	0x00, 0xf5, 0x21, 0x00


	//----- nvinfo : EIATTR_KPARAM_INFO
	.align		4
.L_13:
        /*0038*/ 	.byte	0x04, 0x17
        /*003a*/ 	.short	(.L_15 - .L_14)
.L_14:
        /*003c*/ 	.word	0x00000000
        /*0040*/ 	.short	0x0000
        /*0042*/ 	.short	0x0000
        /*0044*/ 	.byte	0x00, 0xf5, 0x21, 0x00


	//----- nvinfo : EIATTR_SPARSE_MMA_MASK
	.align		4
.L_15:
        /*0048*/ 	.byte	0x03, 0x50
        /*004a*/ 	.short	0x0000


	//----- nvinfo : EIATTR_MAXREG_COUNT
	.align		4
        /*004c*/ 	.byte	0x03, 0x1b
        /*004e*/ 	.short	0x00ff


	//----- nvinfo : EIATTR_MERCURY_ISA_VERSION
	.align		4
        /*0050*/ 	.byte	0x03, 0x5f
        /*0052*/ 	.short	0x0101


	//----- nvinfo : EIATTR_VRC_CTA_INIT_COUNT
	.align		4
        /*0054*/ 	.byte	0x02, 0x4a
	.zero		1
	.zero		1


	//----- nvinfo : EIATTR_EXIT_INSTR_OFFSETS
	.align		4
        /*0058*/ 	.byte	0x04, 0x1c
        /*005a*/ 	.short	(.L_17 - .L_16)


	//   ....[0]....
.L_16:
        /*005c*/ 	.word	0x00000090


	//   ....[1]....
        /*0060*/ 	.word	0x00000410


	//   ....[2]....
        /*0064*/ 	.word	0x00000710


	//----- nvinfo : EIATTR_CRS_STACK_SIZE
	.align		4
.L_17:
        /*0068*/ 	.byte	0x04, 0x1e
        /*006a*/ 	.short	(.L_19 - .L_18)
.L_18:
        /*006c*/ 	.word	0x00000000


	//----- nvinfo : EIATTR_CBANK_PARAM_SIZE
	.align		4
.L_19:
        /*0070*/ 	.byte	0x03, 0x19
        /*0072*/ 	.short	0x0018


	//----- nvinfo : EIATTR_PARAM_CBANK
	.align		4
        /*0074*/ 	.byte	0x04, 0x0a
        /*0076*/ 	.short	(.L_21 - .L_20)
	.align		4
.L_20:
        /*0078*/ 	.word	index@(.nv.constant0._Z27ComplexPointwiseMulAndScaleP6float2PKS_if)
        /*007c*/ 	.short	0x0380
        /*007e*/ 	.short	0x0018


	//----- nvinfo : EIATTR_SW_WAR
	.align		4
.L_21:
        /*0080*/ 	.byte	0x04, 0x36
        /*0082*/ 	.short	(.L_23 - .L_22)
.L_22:
        /*0084*/ 	.word	0x00000008
.L_23:


//--------------------- .nv.callgraph             --------------------------
	.section	.nv.callgraph,"",@"SHT_CUDA_CALLGRAPH"
	.align	4
	.sectionentsize	8
	.align		4
        /*0000*/ 	.word	0x00000000
	.align		4
        /*0004*/ 	.word	0xffffffff
	.align		4
        /*0008*/ 	.word	0x00000000
	.align		4
        /*000c*/ 	.word	0xfffffffe
	.align		4
        /*0010*/ 	.word	0x00000000
	.align		4
        /*0014*/ 	.word	0xfffffffd
	.align		4
        /*0018*/ 	.word	0x00000000
	.align		4
        /*001c*/ 	.word	0xfffffffc


//--------------------- .text._Z27ComplexPointwiseMulAndScaleP6float2PKS_if --------------------------
	.section	.text._Z27ComplexPointwiseMulAndScaleP6float2PKS_if,"ax",@progbits
	.align	128
        .global         _Z27ComplexPointwiseMulAndScaleP6float2PKS_if
        .type           _Z27ComplexPointwiseMulAndScaleP6float2PKS_if,@function
        .size           _Z27ComplexPointwiseMulAndScaleP6float2PKS_if,(.L_x_5 - _Z27ComplexPointwiseMulAndScaleP6float2PKS_if)
        .other          _Z27ComplexPointwiseMulAndScaleP6float2PKS_if,@"STO_CUDA_ENTRY STV_DEFAULT"
_Z27ComplexPointwiseMulAndScaleP6float2PKS_if:
.text._Z27ComplexPointwiseMulAndScaleP6float2PKS_if:
[----:B------:R-:W-:Y:S01]  /*0000*/  LDC R1, c[0x0][0x37c] ;  /* 0x0000df00ff017b82 */ /* 0x000fe20000000800 */
[----:B------:R-:W0:Y:S07]  /*0010*/  S2R R7, SR_TID.X ;  /* 0x0000000000077919 */ /* 0x000e2e0000002100 */
[----:B------:R-:W0:Y:S01]  /*0020*/  S2UR UR4, SR_CTAID.X ;  /* 0x00000000000479c3 */ /* 0x000e220000002500 */
[----:B------:R-:W1:Y:S07]  /*0030*/  LDCU UR6, c[0x0][0x390] ;  /* 0x00007200ff0677ac */ /* 0x000e6e0008000800 */
[----:B------:R-:W0:Y:S01]  /*0040*/  LDC R0, c[0x0][0x360] ;  /* 0x0000d800ff007b82 */ /* 0x000e220000000800 */
[----:B------:R-:W2:Y:S01]  /*0050*/  LDCU UR5, c[0x0][0x370] ;  /* 0x00006e00ff0577ac */ /* 0x000ea20008000800 */
[----:B0-----:R-:W-:-:S02]  /*0060*/  IMAD R7, R0, UR4, R7 ;  /* 0x0000000400077c24 */ /* 0x001fc4000f8e0207 */
[----:B--2---:R-:W-:-:S03]  /*0070*/  IMAD R0, R0, UR5, RZ ;  /* 0x0000000500007c24 */ /* 0x004fc6000f8e02ff */
[----:B-1----:R-:W-:-:S13]  /*0080*/  ISETP.GE.AND P0, PT, R7, UR6, PT ;  /* 0x0000000607007c0c */ /* 0x002fda000bf06270 */
[----:B------:R-:W-:Y:S05]  /*0090*/  @P0 EXIT ;  /* 0x000000000000094d */ /* 0x000fea0003800000 */
[----:B------:R-:W0:Y:S01]  /*00a0*/  I2F.U32.RP R8, R0 ;  /* 0x0000000000087306 */ /* 0x000e220000209000 */
[----:B------:R-:W-:Y:S01]  /*00b0*/  IADD3 R4, PT, PT, R0, R7, RZ ;  /* 0x0000000700047210 */ /* 0x000fe20007ffe0ff */
[----:B------:R-:W1:Y:S01]  /*00c0*/  LDCU UR8, c[0x0][0x394] ;  /* 0x00007280ff0877ac */ /* 0x000e620008000800 */
[----:B------:R-:W-:Y:S01]  /*00d0*/  IADD3 R9, PT, PT, RZ, -R0, RZ ;  /* 0x80000000ff097210 */ /* 0x000fe20007ffe0ff */
[----:B------:R-:W-:Y:S01]  /*00e0*/  BSSY.RECONVERGENT B0, `(.L_x_0) ;  /* 0x0000032000007945 */ /* 0x000fe20003800200 */
[C---:B------:R-:W-:Y:S01]  /*00f0*/  ISETP.GE.AND P0, PT, R4.reuse, UR6, PT ;  /* 0x0000000604007c0c */ /* 0x040fe2000bf06270 */
[----:B------:R-:W2:Y:S01]  /*0100*/  LDCU.64 UR4, c[0x0][0x358] ;  /* 0x00006b00ff0477ac */ /* 0x000ea20008000a00 */
[----:B------:R-:W-:Y:S02]  /*0110*/  VIMNMX R5, PT, PT, R4, UR6, !PT ;  /* 0x0000000604057c48 */ /* 0x000fe4000ffe0100 */
[----:B------:R-:W-:Y:S01]  /*0120*/  SEL R6, RZ, 0x1, P0 ;  /* 0x00000001ff067807 */ /* 0x000fe20000000000 */
[----:B------:R-:W3:Y:S01]  /*0130*/  LDCU UR7, c[0x0][0x394] ;  /* 0x00007280ff0777ac */ /* 0x000ee20008000800 */
[----:B------:R-:W-:-:S02]  /*0140*/  ISETP.NE.U32.AND P2, PT, R0, RZ, PT ;  /* 0x000000ff0000720c */ /* 0x000fc40003f45070 */
[----:B------:R-:W-:Y:S01]  /*0150*/  IADD3 R5, PT, PT, R5, -R4, -R6 ;  /* 0x8000000405057210 */ /* 0x000fe20007ffe806 */
[----:B0-----:R-:W0:Y:S02]  /*0160*/  MUFU.RCP R8, R8 ;  /* 0x0000000800087308 */ /* 0x001e240000001000 */
[----:B0-----:R-:W-:-:S06]  /*0170*/  IADD3 R2, PT, PT, R8, 0xffffffe, RZ ;  /* 0x0ffffffe08027810 */ /* 0x001fcc0007ffe0ff */
[----:B------:R0:W4:Y:S02]  /*0180*/  F2I.FTZ.U32.TRUNC.NTZ R3, R2 ;  /* 0x0000000200037305 */ /* 0x000124000021f000 */
[----:B0-----:R-:W-:Y:S02]  /*0190*/  HFMA2 R2, -RZ, RZ, 0, 0 ;  /* 0x00000000ff027431 */ /* 0x001fe400000001ff */
[----:B----4-:R-:W-:-:S04]  /*01a0*/  IMAD R9, R9, R3, RZ ;  /* 0x0000000309097224 */ /* 0x010fc800078e02ff */
[----:B------:R-:W-:-:S06]  /*01b0*/  IMAD.HI.U32 R8, R3, R9, R2 ;  /* 0x0000000903087227 */ /* 0x000fcc00078e0002 */
[----:B------:R-:W-:-:S05]  /*01c0*/  IMAD.HI.U32 R9, R8, R5, RZ ;  /* 0x0000000508097227 */ /* 0x000fca00078e00ff */
[----:B------:R-:W-:-:S05]  /*01d0*/  IADD3 R2, PT, PT, -R9, RZ, RZ ;  /* 0x000000ff09027210 */ /* 0x000fca0007ffe1ff */
[----:B------:R-:W-:Y:S02]  /*01e0*/  IMAD R5, R0, R2, R5 ;  /* 0x0000000200057224 */ /* 0x000fe400078e0205 */
[----:B------:R-:W0:Y:S03]  /*01f0*/  LDC.64 R2, c[0x0][0x388] ;  /* 0x0000e200ff027b82 */ /* 0x000e260000000a00 */
[----:B------:R-:W-:-:S13]  /*0200*/  ISETP.GE.U32.AND P0, PT, R5, R0, PT ;  /* 0x000000000500720c */ /* 0x000fda0003f06070 */
[----:B------:R-:W-:Y:S02]  /*0210*/  @P0 IADD3 R5, PT, PT, -R0, R5, RZ ;  /* 0x0000000500050210 */ /* 0x000fe40007ffe1ff */
[----:B------:R-:W-:Y:S02]  /*0220*/  @P0 IADD3 R9, PT, PT, R9, 0x1, RZ ;  /* 0x0000000109090810 */ /* 0x000fe40007ffe0ff */
[----:B------:R-:W-:Y:S02]  /*0230*/  ISETP.GE.U32.AND P1, PT, R5, R0, PT ;  /* 0x000000000500720c */ /* 0x000fe40003f26070 */
[----:B------:R-:W4:Y:S11]  /*0240*/  LDC.64 R4, c[0x0][0x380] ;  /* 0x0000e000ff047b82 */ /* 0x000f360000000a00 */
[----:B------:R-:W-:-:S02]  /*0250*/  @P1 IADD3 R9, PT, PT, R9, 0x1, RZ ;  /* 0x0000000109091810 */ /* 0x000fc40007ffe0ff */
[----:B------:R-:W-:-:S04]  /*0260*/  @!P2 LOP3.LUT R9, RZ, R0, RZ, 0x33, !PT ;  /* 0x00000000ff09a212 */ /* 0x000fc800078e33ff */
[----:B------:R-:W-:-:S04]  /*0270*/  IADD3 R6, PT, PT, R6, R9, RZ ;  /* 0x0000000906067210 */ /* 0x000fc80007ffe0ff */
[C---:B------:R-:W-:Y:S02]  /*0280*/  LOP3.LUT R8, R6.reuse, 0x3, RZ, 0xc0, !PT ;  /* 0x0000000306087812 */ /* 0x040fe400078ec0ff */
[----:B------:R-:W-:Y:S02]  /*0290*/  ISETP.GE.U32.AND P1, PT, R6, 0x3, PT ;  /* 0x000000030600780c */ /* 0x000fe40003f26070 */
[----:B------:R-:W-:-:S13]  /*02a0*/  ISETP.NE.AND P0, PT, R8, 0x3, PT ;  /* 0x000000030800780c */ /* 0x000fda0003f05270 */
[----:B0123--:R-:W-:Y:S05]  /*02b0*/  @!P0 BRA `(.L_x_1) ;  /* 0x0000000000508947 */ /* 0x00ffea0003800000 */
[----:B------:R-:W0:Y:S01]  /*02c0*/  LDC.64 R8, c[0x0][0x380] ;  /* 0x0000e000ff087b82 */ /* 0x000e220000000a00 */
[----:B------:R-:W-:-:S04]  /*02d0*/  IADD3 R6, PT, PT, R6, 0x1, RZ ;  /* 0x0000000106067810 */ /* 0x000fc80007ffe0ff */
[----:B------:R-:W-:-:S03]  /*02e0*/  LOP3.LUT R6, R6, 0x3, RZ, 0xc0, !PT ;  /* 0x0000000306067812 */ /* 0x000fc600078ec0ff */
[----:B------:R-:W1:Y:S01]  /*02f0*/  LDC.64 R10, c[0x0][0x388] ;  /* 0x0000e200ff0a7b82 */ /* 0x000e620000000a00 */
[----:B------:R-:W-:-:S07]  /*0300*/  IADD3 R6, PT, PT, -R6, RZ, RZ ;  /* 0x000000ff06067210 */ /* 0x000fce0007ffe1ff */
.L_x_2:
[----:B-1----:R-:W-:-:S04]  /*0310*/  IMAD.WIDE R14, R7, 0x8, R10 ;  /* 0x00000008070e7825 */ /* 0x002fc800078e020a */
[----:B0-2---:R-:W-:Y:S02]  /*0320*/  IMAD.WIDE R12, R7, 0x8, R8 ;  /* 0x00000008070c7825 */ /* 0x005fe400078e0208 */
[----:B------:R-:W2:Y:S04]  /*0330*/  LDG.E.64 R14, desc[UR4][R14.64] ;  /* 0x000000040e0e7981 */ /* 0x000ea8000c1e1b00 */
[----:B------:R-:W2:Y:S01]  /*0340*/  LDG.E.64 R16, desc[UR4][R12.64] ;  /* 0x000000040c107981 */ /* 0x000ea2000c1e1b00 */
[----:B------:R-:W-:Y:S02]  /*0350*/  IADD3 R6, PT, PT, R6, 0x1, RZ ;  /* 0x0000000106067810 */ /* 0x000fe40007ffe0ff */
[----:B------:R-:W-:Y:S02]  /*0360*/  IADD3 R7, PT, PT, R0, R7, RZ ;  /* 0x0000000700077210 */ /* 0x000fe40007ffe0ff */
[----:B------:R-:W-:Y:S01]  /*0370*/  ISETP.NE.AND P0, PT, R6, RZ, PT ;  /* 0x000000ff0600720c */ /* 0x000fe20003f05270 */
[C---:B--2---:R-:W-:Y:S01]  /*0380*/  FMUL R19, R17.reuse, R15 ;  /* 0x0000000f11137220 */ /* 0x044fe20000400000 */
[----:B------:R-:W-:-:S03]  /*0390*/  FMUL R18, R17, R14 ;  /* 0x0000000e11127220 */ /* 0x000fc60000400000 */
[C---:B------:R-:W-:Y:S01]  /*03a0*/  FFMA R19, R16.reuse, R14, -R19 ;  /* 0x0000000e10137223 */ /* 0x040fe20000000813 */
[----:B------:R-:W-:-:S03]  /*03b0*/  FFMA R18, R16, R15, R18 ;  /* 0x0000000f10127223 */ /* 0x000fc60000000012 */
[----:B------:R-:W-:Y:S01]  /*03c0*/  FMUL R16, R19, UR7 ;  /* 0x0000000713107c20 */ /* 0x000fe20008400000 */
[----:B------:R-:W-:-:S05]  /*03d0*/  FMUL R17, R18, UR7 ;  /* 0x0000000712117c20 */ /* 0x000fca0008400000 */
[----:B------:R2:W-:Y:S01]  /*03e0*/  STG.E.64 desc[UR4][R12.64], R16 ;  /* 0x000000100c007986 */ /* 0x0005e2000c101b04 */
[----:B------:R-:W-:Y:S05]  /*03f0*/  @P0 BRA `(.L_x_2) ;  /* 0xfffffffc00c40947 */ /* 0x000fea000383ffff */
.L_x_1:
[----:B------:R-:W-:Y:S05]  /*0400*/  BSYNC.RECONVERGENT B0 ;  /* 0x0000000000007941 */ /* 0x000fea0003800200 */
.L_x_0:
[----:B------:R-:W-:Y:S05]  /*0410*/  @!P1 EXIT ;  /* 0x000000000000994d */ /* 0x000fea0003800000 */
.L_x_3:
[----:B0-----:R-:W-:-:S04]  /*0420*/  IMAD.WIDE R14, R7, 0x8, R2 ;  /* 0x00000008070e7825 */ /* 0x001fc800078e0202 */
[----:B----4-:R-:W-:Y:S01]  /*0430*/  IMAD.WIDE R8, R7, 0x8, R4 ;  /* 0x0000000807087825 */ /* 0x010fe200078e0204 */
[----:B--2---:R-:W2:Y:S04]  /*0440*/  LDG.E.64 R12, desc[UR4][R14.64] ;  /* 0x000000040e0c7981 */ /* 0x004ea8000c1e1b00 */
[----:B------:R-:W2:Y:S02]  /*0450*/  LDG.E.64 R10, desc[UR4][R8.64] ;  /* 0x00000004080a7981 */ /* 0x000ea4000c1e1b00 */
[C---:B--2---:R-:W-:Y:S01]  /*0460*/  FMUL R17, R11.reuse, R13 ;  /* 0x0000000d0b117220 */ /* 0x044fe20000400000 */
[----:B------:R-:W-:-:S03]  /*0470*/  FMUL R6, R11, R12 ;  /* 0x0000000c0b067220 */ /* 0x000fc60000400000 */
[C---:B------:R-:W-:Y:S01]  /*0480*/  FFMA R17, R10.reuse, R12, -R17 ;  /* 0x0000000c0a117223 */ /* 0x040fe20000000811 */
[----:B------:R-:W-:Y:S01]  /*0490*/  FFMA R6, R10, R13, R6 ;  /* 0x0000000d0a067223 */ /* 0x000fe20000000006 */
[----:B------:R-:W-:-:S04]  /*04a0*/  IMAD.WIDE R12, R0, 0x8, R14 ;  /* 0x00000008000c7825 */ /* 0x000fc800078e020e */
[----:B------:R-:W-:Y:S01]  /*04b0*/  FMUL R18, R17, UR8 ;  /* 0x0000000811127c20 */ /* 0x000fe20008400000 */
[----:B------:R-:W-:Y:S01]  /*04c0*/  FMUL R19, R6, UR8 ;  /* 0x0000000806137c20 */ /* 0x000fe20008400000 */
[----:B------:R-:W-:-:S04]  /*04d0*/  IMAD.WIDE R10, R0, 0x8, R8 ;  /* 0x00000008000a7825 */ /* 0x000fc800078e0208 */
[----:B------:R0:W-:Y:S04]  /*04e0*/  STG.E.64 desc[UR4][R8.64], R18 ;  /* 0x0000001208007986 */ /* 0x0001e8000c101b04 */
[----:B------:R-:W2:Y:S04]  /*04f0*/  LDG.E.64 R16, desc[UR4][R12.64] ;  /* 0x000000040c107981 */ /* 0x000ea8000c1e1b00 */
        /* <DEDUP_REMOVED lines=11> */
[----:B0-----:R-:W2:Y:S02]  /*05b0*/  LDG.E.64 R8, desc[UR4][R14.64] ;  /* 0x000000040e087981 */ /* 0x001ea4000c1e1b00 */
        /* <DEDUP_REMOVED lines=10> */
[----:B-1----:R-:W2:Y:S01]  /*0660*/  LDG.E.64 R10, desc[UR4][R8.64] ;  /* 0x00000004080a7981 */ /* 0x002ea2000c1e1b00 */
[----:B------:R-:W-:-:S04]  /*0670*/  LEA R7, R0, R7, 0x2 ;  /* 0x0000000700077211 */ /* 0x000fc800078e10ff */
[----:B------:R-:W-:Y:S01]  /*0680*/  ISETP.GE.AND P0, PT, R7, UR6, PT ;  /* 0x0000000607007c0c */ /* 0x000fe2000bf06270 */
[C---:B--2---:R-:W-:Y:S01]  /*0690*/  FMUL R17, R11.reuse, R13 ;  /* 0x0000000d0b117220 */ /* 0x044fe20000400000 */
[----:B------:R-:W-:-:S03]  /*06a0*/  FMUL R6, R11, R12 ;  /* 0x0000000c0b067220 */ /* 0x000fc60000400000 */
[C---:B------:R-:W-:Y:S01]  /*06b0*/  FFMA R17, R10.reuse, R12, -R17 ;  /* 0x0000000c0a117223 */ /* 0x040fe20000000811 */
[----:B------:R-:W-:-:S03]  /*06c0*/  FFMA R6, R10, R13, R6 ;  /* 0x0000000d0a067223 */ /* 0x000fc60000000006 */
[----:B------:R-:W-:Y:S01]  /*06d0*/  FMUL R10, R17, UR8 ;  /* 0x00000008110a7c20 */ /* 0x000fe20008400000 */
[----:B------:R-:W-:-:S05]  /*06e0*/  FMUL R11, R6, UR8 ;  /* 0x00000008060b7c20 */ /* 0x000fca0008400000 */
[----:B------:R0:W-:Y:S01]  /*06f0*/  STG.E.64 desc[UR4][R8.64], R10 ;  /* 0x0000000a08007986 */ /* 0x0001e2000c101b04 */
[----:B------:R-:W-:Y:S05]  /*0700*/  @!P0 BRA `(.L_x_3) ;  /* 0xfffffffc00448947 */ /* 0x000fea000383ffff */
[----:B------:R-:W-:Y:S05]  /*0710*/  EXIT ;  /* 0x000000000000794d */ /* 0x000fea0003800000 */
.L_x_4:
[----:B------:R-:W-:-:S00]  /*0720*/  BRA `(.L_x_4) ;  /* 0xfffffffc00fc7947 */ /* 0x000fc0000383ffff */
[----:B------:R-:W-:-:S00]  /*0730*/  NOP ;  /* 0x0000000000007918 */ /* 0x000fc00000000000 */
        /* <DEDUP_REMOVED lines=12> */
.L_x_5:


//--------------------- .nv.shared.reserved.0     --------------------------
	.section	.nv.shared.reserved.0,"aw",@nobits
	.weak		__nv_reservedSMEM_offset_0_alias
	.size		__nv_reservedSMEM_offset_0_alias, 0, 64
	.other		__nv_reservedSMEM_offset_0_alias,@"STO_CUDA_RESERVED_SHARED STV_DEFAULT"
__nv_reservedSMEM_offset_0_alias:
	.zero		0
	.zero		64


//--------------------- .nv.constant0._Z27ComplexPointwiseMulAndScaleP6float2PKS_if --------------------------
	.section	.nv.constant0._Z27ComplexPointwiseMulAndScaleP6float2PKS_if,"a",@progbits
	.sectionflags	@""
	.align	4
.nv.constant0._Z27ComplexPointwiseMulAndScaleP6float2PKS_if:
	.zero		920


//--------------------- SYMBOLS --------------------------

	.type		.nv.reservedSmem.offset0,@object
	.size		.nv.reservedSmem.offset0,0x4
